//
// Generated by NVIDIA NVVM Compiler
//
// Compiler Build ID: CL-36424714
// Cuda compilation tools, release 13.0, V13.0.88
// Based on NVVM 20.0.0
//

.version 9.0
.target sm_100
.address_size 64

	// .globl	_Z9vectorAddPfS_S_i

.visible .entry _Z9vectorAddPfS_S_i(
	.param .u64 .ptr .align 1 _Z9vectorAddPfS_S_i_param_0,
	.param .u64 .ptr .align 1 _Z9vectorAddPfS_S_i_param_1,
	.param .u64 .ptr .align 1 _Z9vectorAddPfS_S_i_param_2,
	.param .u32 _Z9vectorAddPfS_S_i_param_3
)
{
	.reg .pred 	%p<7>;
	.reg .b32 	%r<31>;
	.reg .b32 	%f<16>;
	.reg .b64 	%rd<25>;

	ld.param.u64 	%rd4, [_Z9vectorAddPfS_S_i_param_0];
	ld.param.u64 	%rd5, [_Z9vectorAddPfS_S_i_param_1];
	ld.param.u64 	%rd6, [_Z9vectorAddPfS_S_i_param_2];
	ld.param.u32 	%r12, [_Z9vectorAddPfS_S_i_param_3];
	cvta.to.global.u64 	%rd1, %rd6;
	cvta.to.global.u64 	%rd2, %rd5;
	cvta.to.global.u64 	%rd3, %rd4;
	mov.u32 	%r13, %ctaid.x;
	mov.u32 	%r14, %ntid.x;
	mov.u32 	%r15, %tid.x;
	mad.lo.s32 	%r29, %r13, %r14, %r15;
	mov.u32 	%r16, %nctaid.x;
	mul.lo.s32 	%r2, %r16, %r14;
	setp.ge.s32 	%p1, %r29, %r12;
	@%p1 bra 	$L__BB0_7;
	add.s32 	%r17, %r29, %r2;
	max.s32 	%r18, %r12, %r17;
	setp.lt.s32 	%p2, %r17, %r12;
	selp.u32 	%r19, 1, 0, %p2;
	add.s32 	%r20, %r17, %r19;
	sub.s32 	%r21, %r18, %r20;
	div.u32 	%r22, %r21, %r2;
	add.s32 	%r3, %r22, %r19;
	and.b32  	%r23, %r3, 3;
	setp.eq.s32 	%p3, %r23, 3;
	@%p3 bra 	$L__BB0_4;
	add.s32 	%r24, %r3, 1;
	and.b32  	%r25, %r24, 3;
	neg.s32 	%r27, %r25;
$L__BB0_3:
	.pragma "nounroll";
	mul.wide.s32 	%rd7, %r29, 4;
	add.s64 	%rd8, %rd1, %rd7;
	add.s64 	%rd9, %rd2, %rd7;
	add.s64 	%rd10, %rd3, %rd7;
	ld.global.f32 	%f1, [%rd10];
	ld.global.f32 	%f2, [%rd9];
	add.f32 	%f3, %f1, %f2;
	st.global.f32 	[%rd8], %f3;
	add.s32 	%r29, %r29, %r2;
	add.s32 	%r27, %r27, 1;
	setp.ne.s32 	%p4, %r27, 0;
	@%p4 bra 	$L__BB0_3;
$L__BB0_4:
	setp.lt.u32 	%p5, %r3, 3;
	@%p5 bra 	$L__BB0_7;
	mul.wide.s32 	%rd15, %r2, 4;
	shl.b32 	%r26, %r2, 2;
$L__BB0_6:
	mul.wide.s32 	%rd11, %r29, 4;
	add.s64 	%rd12, %rd3, %rd11;
	ld.global.f32 	%f4, [%rd12];
	add.s64 	%rd13, %rd2, %rd11;
	ld.global.f32 	%f5, [%rd13];
	add.f32 	%f6, %f4, %f5;
	add.s64 	%rd14, %rd1, %rd11;
	st.global.f32 	[%rd14], %f6;
	add.s64 	%rd16, %rd12, %rd15;
	ld.global.f32 	%f7, [%rd16];
	add.s64 	%rd17, %rd13, %rd15;
	ld.global.f32 	%f8, [%rd17];
	add.f32 	%f9, %f7, %f8;
	add.s64 	%rd18, %rd14, %rd15;
	st.global.f32 	[%rd18], %f9;
	add.s64 	%rd19, %rd16, %rd15;
	ld.global.f32 	%f10, [%rd19];
	add.s64 	%rd20, %rd17, %rd15;
	ld.global.f32 	%f11, [%rd20];
	add.f32 	%f12, %f10, %f11;
	add.s64 	%rd21, %rd18, %rd15;
	st.global.f32 	[%rd21], %f12;
	add.s64 	%rd22, %rd19, %rd15;
	ld.global.f32 	%f13, [%rd22];
	add.s64 	%rd23, %rd20, %rd15;
	ld.global.f32 	%f14, [%rd23];
	add.f32 	%f15, %f13, %f14;
	add.s64 	%rd24, %rd21, %rd15;
	st.global.f32 	[%rd24], %f15;
	add.s32 	%r29, %r26, %r29;
	setp.lt.s32 	%p6, %r29, %r12;
	@%p6 bra 	$L__BB0_6;
$L__BB0_7:
	ret;

}


// ===== COMPILED SASS (sm_100) =====

	.target	sm_100

	.elftype	@"ET_EXEC"


//--------------------- .note.nv.tkinfo           --------------------------
	.section	.note.nv.tkinfo,"",@"SHT_NOTE"
	.sectionflags	@"SHF_NOTE_NV_TKINFO"
	.tkinfo
        /*0018*/ 	.word	0x00000002
        /*0030*/ 	.string	""
        /*0030*/ 	.string	"ptxas"
        /*0030*/ 	.string	"Cuda compilation tools, release 13.0, V13.0.88"
        /*0030*/ 	.string	"Build cuda_13.0.r13.0/compiler.36424714_0"
        /*0030*/ 	.string	"-arch sm_100 -m 64 "



//--------------------- .note.nv.cuinfo           --------------------------
	.section	.note.nv.cuinfo,"",@"SHT_NOTE"
	.sectionflags	@"SHF_NOTE_NV_CUINFO"
        /*0018*/ 	.short	0x0002
        /*001a*/ 	.short	0x0064
        /*001c*/ 	.short	0x0082
	.zero		2


//--------------------- .nv.info                  --------------------------
	.section	.nv.info,"",@"SHT_CUDA_INFO"
	.align	4


	//----- nvinfo : EIATTR_REGCOUNT
	.align		4
        /*0000*/ 	.byte	0x04, 0x2f
        /*0002*/ 	.short	(.L_1 - .L_0)
	.align		4
.L_0:
        /*0004*/ 	.word	index@(_Z9vectorAddPfS_S_i)
        /*0008*/ 	.word	0x0000001a


	//----- nvinfo : EIATTR_FRAME_SIZE
	.align		4
.L_1:
        /*000c*/ 	.byte	0x04, 0x11
        /*000e*/ 	.short	(.L_3 - .L_2)
	.align		4
.L_2:
        /*0010*/ 	.word	index@(_Z9vectorAddPfS_S_i)
        /*0014*/ 	.word	0x00000000


	//----- nvinfo : EIATTR_MIN_STACK_SIZE
	.align		4
.L_3:
        /*0018*/ 	.byte	0x04, 0x12
        /*001a*/ 	.short	(.L_5 - .L_4)
	.align		4
.L_4:
        /*001c*/ 	.word	index@(_Z9vectorAddPfS_S_i)
        /*0020*/ 	.word	0x00000000
.L_5:


//--------------------- .nv.compat                --------------------------
	.section	.nv.compat,"",@"SHT_CUDA_COMPAT_INFO"
	.align	4
        /*0000*/ 	.byte	0x02, 0x09, 0x00, 0x00, 0x02, 0x02, 0x01, 0x00, 0x02, 0x05, 0x05, 0x00, 0x03, 0x07, 0x01, 0x01
        /*0010*/ 	.byte	0x02, 0x03, 0x00, 0x00, 0x02, 0x06, 0x01, 0x00, 0x04, 0x0b, 0x08, 0x00, 0x09, 0x00, 0x00, 0x00
        /*0020*/ 	.byte	0x00, 0x00, 0x00, 0x00


//--------------------- .nv.info._Z9vectorAddPfS_S_i --------------------------
	.section	.nv.info._Z9vectorAddPfS_S_i,"",@"SHT_CUDA_INFO"
	.sectionflags	@""
	.align	4


	//----- nvinfo : EIATTR_CUDA_API_VERSION
	.align		4
        /*0000*/ 	.byte	0x04, 0x37
        /*0002*/ 	.short	(.L_7 - .L_6)
.L_6:
        /*0004*/ 	.word	0x00000082


	//----- nvinfo : EIATTR_KPARAM_INFO
	.align		4
.L_7:
        /*0008*/ 	.byte	0x04, 0x17
        /*000a*/ 	.short	(.L_9 - .L_8)
.L_8:
        /*000c*/ 	.word	0x00000000
        /*0010*/ 	.short	0x0003
        /*0012*/ 	.short	0x0018
        /*0014*/ 	.byte	0x00, 0xf0, 0x11, 0x00


	//----- nvinfo : EIATTR_KPARAM_INFO
	.align		4
.L_9:
        /*0018*/ 	.byte	0x04, 0x17
        /*001a*/ 	.short	(.L_11 - .L_10)
.L_10:
        /*001c*/ 	.word	0x00000000
        /*0020*/ 	.short	0x0002
        /*0022*/ 	.short	0x0010
        /*0024*/ 	.byte	0x00, 0xf5, 0x21, 0x00


	//----- nvinfo : EIATTR_KPARAM_INFO
	.align		4
.L_11:
        /*0028*/ 	.byte	0x04, 0x17
        /*002a*/ 	.short	(.L_13 - .L_12)
.L_12:
        /*002c*/ 	.word	0x00000000
        /*0030*/ 	.short	0x0001
        /*0032*/ 	.short	0x0008
        /*0034*/ 	.byte	0x00, 0xf5, 0x21, 0x00


	//----- nvinfo : EIATTR_KPARAM_INFO
	.align		4
.L_13:
        /*0038*/ 	.byte	0x04, 0x17
        /*003a*/ 	.short	(.L_15 - .L_14)
.L_14:
        /*003c*/ 	.word	0x00000000
        /*0040*/ 	.short	0x0000
        /*0042*/ 	.short	0x0000
        /*0044*/ 	.byte	0x00, 0xf5, 0x21, 0x00


	//----- nvinfo : EIATTR_SPARSE_MMA_MASK
	.align		4
.L_15:
        /*0048*/ 	.byte	0x03, 0x50
        /*004a*/ 	.short	0x0000


	//----- nvinfo : EIATTR_MAXREG_COUNT
	.align		4
        /*004c*/ 	.byte	0x03, 0x1b
        /*004e*/ 	.short	0x00ff


	//----- nvinfo : EIATTR_MERCURY_ISA_VERSION
	.align		4
        /*0050*/ 	.byte	0x03, 0x5f
        /*0052*/ 	.short	0x0101


	//----- nvinfo : EIATTR_VRC_CTA_INIT_COUNT
	.align		4
        /*0054*/ 	.byte	0x02, 0x4a
	.zero		1
	.zero		1


	//----- nvinfo : EIATTR_EXIT_INSTR_OFFSETS
	.align		4
        /*0058*/ 	.byte	0x04, 0x1c
        /*005a*/ 	.short	(.L_17 - .L_16)


	//   ....[0]....
.L_16:
        /*005c*/ 	.word	0x00000090


	//   ....[1]....
        /*0060*/ 	.word	0x000003a0


	//   ....[2]....
        /*0064*/ 	.word	0x000005d0


	//----- nvinfo : EIATTR_CRS_STACK_SIZE
	.align		4
.L_17:
        /*0068*/ 	.byte	0x04, 0x1e
        /*006a*/ 	.short	(.L_19 - .L_18)
.L_18:
        /*006c*/ 	.word	0x00000000


	//----- nvinfo : EIATTR_CBANK_PARAM_SIZE
	.align		4
.L_19:
        /*0070*/ 	.byte	0x03, 0x19
        /*0072*/ 	.short	0x001c


	//----- nvinfo : EIATTR_PARAM_CBANK
	.align		4
        /*0074*/ 	.byte	0x04, 0x0a
        /*0076*/ 	.short	(.L_21 - .L_20)
	.align		4
.L_20:
        /*0078*/ 	.word	index@(.nv.constant0._Z9vectorAddPfS_S_i)
        /*007c*/ 	.short	0x0380
        /*007e*/ 	.short	0x001c


	//----- nvinfo : EIATTR_SW_WAR
	.align		4
.L_21:
        /*0080*/ 	.byte	0x04, 0x36
        /*0082*/ 	.short	(.L_23 - .L_22)
.L_22:
        /*0084*/ 	.word	0x00000008
.L_23:


//--------------------- .nv.callgraph             --------------------------
	.section	.nv.callgraph,"",@"SHT_CUDA_CALLGRAPH"
	.align	4
	.sectionentsize	8
	.align		4
        /*0000*/ 	.word	0x00000000
	.align		4
        /*0004*/ 	.word	0xffffffff
	.align		4
        /*0008*/ 	.word	0x00000000
	.align		4
        /*000c*/ 	.word	0xfffffffe
	.align		4
        /*0010*/ 	.word	0x00000000
	.align		4
        /*0014*/ 	.word	0xfffffffd
	.align		4
        /*0018*/ 	.word	0x00000000
	.align		4
        /*001c*/ 	.word	0xfffffffc


//--------------------- .text._Z9vectorAddPfS_S_i --------------------------
	.section	.text._Z9vectorAddPfS_S_i,"ax",@progbits
	.align	128
        .global         _Z9vectorAddPfS_S_i
        .type           _Z9vectorAddPfS_S_i,@function
        .size           _Z9vectorAddPfS_S_i,(.L_x_5 - _Z9vectorAddPfS_S_i)
        .other          _Z9vectorAddPfS_S_i,@"STO_CUDA_ENTRY STV_DEFAULT"
_Z9vectorAddPfS_S_i:
.text._Z9vectorAddPfS_S_i:
[----:B------:R-:W-:Y:S01]  /*0000*/  LDC R1, c[0x0][0x37c] ;  /* 0x0000df00ff017b82 */ /* 0x000fe20000000800 */
[----:B------:R-:W0:Y:S07]  /*0010*/  S2R R3, SR_TID.X ;  /* 0x0000000000037919 */ /* 0x000e2e0000002100 */
[----:B------:R-:W0:Y:S01]  /*0020*/  S2UR UR4, SR_CTAID.X ;  /* 0x00000000000479c3 */ /* 0x000e220000002500 */
[----:B------:R-:W1:Y:S07]  /*0030*/  LDCU UR6, c[0x0][0x398] ;  /* 0x00007300ff0677ac */ /* 0x000e6e0008000800 */
[----:B------:R-:W0:Y:S01]  /*0040*/  LDC R0, c[0x0][0x360] ;  /* 0x0000d800ff007b82 */ /* 0x000e220000000800 */
[----:B------:R-:W2:Y:S01]  /*0050*/  LDCU UR5, c[0x0][0x370] ;  /* 0x00006e00ff0577ac */ /* 0x000ea20008000800 */
[----:B0-----:R-:W-:-:S02]  /*0060*/  IMAD R3, R0, UR4, R3 ;  /* 0x0000000400037c24 */ /* 0x001fc4000f8e0203 */
[----:B--2---:R-:W-:-:S03]  /*0070*/  IMAD R0, R0, UR5, RZ ;  /* 0x0000000500007c24 */ /* 0x004fc6000f8e02ff */
[----:B-1----:R-:W-:-:S13]  /*0080*/  ISETP.GE.AND P0, PT, R3, UR6, PT ;  /* 0x0000000603007c0c */ /* 0x002fda000bf06270 */
[----:B------:R-:W-:Y:S05]  /*0090*/  @P0 EXIT ;  /* 0x000000000000094d */ /* 0x000fea0003800000 */
[----:B------:R-:W0:Y:S01]  /*00a0*/  I2F.U32.RP R8, R0 ;  /* 0x0000000000087306 */ /* 0x000e220000209000 */
[----:B------:R-:W-:Y:S01]  /*00b0*/  IADD3 R2, PT, PT, R0, R3, RZ ;  /* 0x0000000300027210 */ /* 0x000fe20007ffe0ff */
[----:B------:R-:W1:Y:S01]  /*00c0*/  LDCU.64 UR4, c[0x0][0x358] ;  /* 0x00006b00ff0477ac */ /* 0x000e620008000a00 */
[----:B------:R-:W-:Y:S01]  /*00d0*/  IADD3 R9, PT, PT, RZ, -R0, RZ ;  /* 0x80000000ff097210 */ /* 0x000fe20007ffe0ff */
[----:B------:R-:W-:Y:S01]  /*00e0*/  BSSY.RECONVERGENT B0, `(.L_x_0) ;  /* 0x000002b000007945 */ /* 0x000fe20003800200 */
[C---:B------:R-:W-:Y:S02]  /*00f0*/  ISETP.GE.AND P0, PT, R2.reuse, UR6, PT ;  /* 0x0000000602007c0c */ /* 0x040fe4000bf06270 */
[----:B------:R-:W-:Y:S02]  /*0100*/  VIMNMX R7, PT, PT, R2, UR6, !PT ;  /* 0x0000000602077c48 */ /* 0x000fe4000ffe0100 */
[----:B------:R-:W-:Y:S02]  /*0110*/  SEL R6, RZ, 0x1, P0 ;  /* 0x00000001ff067807 */ /* 0x000fe40000000000 */
[----:B------:R-:W-:-:S02]  /*0120*/  ISETP.NE.U32.AND P2, PT, R0, RZ, PT ;  /* 0x000000ff0000720c */ /* 0x000fc40003f45070 */
[----:B------:R-:W-:Y:S01]  /*0130*/  IADD3 R7, PT, PT, R7, -R2, -R6 ;  /* 0x8000000207077210 */ /* 0x000fe20007ffe806 */
[----:B0-----:R-:W0:Y:S02]  /*0140*/  MUFU.RCP R8, R8 ;  /* 0x0000000800087308 */ /* 0x001e240000001000 */
[----:B0-----:R-:W-:-:S06]  /*0150*/  IADD3 R4, PT, PT, R8, 0xffffffe, RZ ;  /* 0x0ffffffe08047810 */ /* 0x001fcc0007ffe0ff */
[----:B------:R0:W2:Y:S02]  /*0160*/  F2I.FTZ.U32.TRUNC.NTZ R5, R4 ;  /* 0x0000000400057305 */ /* 0x0000a4000021f000 */
[----:B0-----:R-:W-:Y:S02]  /*0170*/  HFMA2 R4, -RZ, RZ, 0, 0 ;  /* 0x00000000ff047431 */ /* 0x001fe400000001ff */
[----:B--2---:R-:W-:-:S04]  /*0180*/  IMAD R9, R9, R5, RZ ;  /* 0x0000000509097224 */ /* 0x004fc800078e02ff */
[----:B------:R-:W-:-:S06]  /*0190*/  IMAD.HI.U32 R8, R5, R9, R4 ;  /* 0x0000000905087227 */ /* 0x000fcc00078e0004 */
[----:B------:R-:W-:-:S05]  /*01a0*/  IMAD.HI.U32 R5, R8, R7, RZ ;  /* 0x0000000708057227 */ /* 0x000fca00078e00ff */
[----:B------:R-:W-:-:S05]  /*01b0*/  IADD3 R2, PT, PT, -R5, RZ, RZ ;  /* 0x000000ff05027210 */ /* 0x000fca0007ffe1ff */
[----:B------:R-:W-:-:S05]  /*01c0*/  IMAD R7, R0, R2, R7 ;  /* 0x0000000200077224 */ /* 0x000fca00078e0207 */
[----:B------:R-:W-:-:S13]  /*01d0*/  ISETP.GE.U32.AND P0, PT, R7, R0, PT ;  /* 0x000000000700720c */ /* 0x000fda0003f06070 */
[----:B------:R-:W-:Y:S02]  /*01e0*/  @P0 IADD3 R7, PT, PT, -R0, R7, RZ ;  /* 0x0000000700070210 */ /* 0x000fe40007ffe1ff */
[----:B------:R-:W-:Y:S02]  /*01f0*/  @P0 IADD3 R5, PT, PT, R5, 0x1, RZ ;  /* 0x0000000105050810 */ /* 0x000fe40007ffe0ff */
[----:B------:R-:W-:-:S13]  /*0200*/  ISETP.GE.U32.AND P1, PT, R7, R0, PT ;  /* 0x000000000700720c */ /* 0x000fda0003f26070 */
[----:B------:R-:W-:Y:S02]  /*0210*/  @P1 IADD3 R5, PT, PT, R5, 0x1, RZ ;  /* 0x0000000105051810 */ /* 0x000fe40007ffe0ff */
[----:B------:R-:W-:-:S04]  /*0220*/  @!P2 LOP3.LUT R5, RZ, R0, RZ, 0x33, !PT ;  /* 0x00000000ff05a212 */ /* 0x000fc800078e33ff */
[----:B------:R-:W-:-:S04]  /*0230*/  IADD3 R2, PT, PT, R6, R5, RZ ;  /* 0x0000000506027210 */ /* 0x000fc80007ffe0ff */
[C---:B------:R-:W-:Y:S02]  /*0240*/  LOP3.LUT R4, R2.reuse, 0x3, RZ, 0xc0, !PT ;  /* 0x0000000302047812 */ /* 0x040fe400078ec0ff */
[----:B------:R-:W-:Y:S02]  /*0250*/  ISETP.GE.U32.AND P1, PT, R2, 0x3, PT ;  /* 0x000000030200780c */ /* 0x000fe40003f26070 */
[----:B------:R-:W-:-:S13]  /*0260*/  ISETP.NE.AND P0, PT, R4, 0x3, PT ;  /* 0x000000030400780c */ /* 0x000fda0003f05270 */
[----:B-1----:R-:W-:Y:S05]  /*0270*/  @!P0 BRA `(.L_x_1) ;  /* 0x0000000000448947 */ /* 0x002fea0003800000 */
[----:B------:R-:W0:Y:S01]  /*0280*/  LDC.64 R4, c[0x0][0x390] ;  /* 0x0000e400ff047b82 */ /* 0x000e220000000a00 */
[----:B------:R-:W-:-:S04]  /*0290*/  IADD3 R2, PT, PT, R2, 0x1, RZ ;  /* 0x0000000102027810 */ /* 0x000fc80007ffe0ff */
[----:B------:R-:W-:-:S03]  /*02a0*/  LOP3.LUT R2, R2, 0x3, RZ, 0xc0, !PT ;  /* 0x0000000302027812 */ /* 0x000fc600078ec0ff */
[----:B------:R-:W1:Y:S01]  /*02b0*/  LDC.64 R6, c[0x0][0x380] ;  /* 0x0000e000ff067b82 */ /* 0x000e620000000a00 */
[----:B------:R-:W-:-:S07]  /*02c0*/  IADD3 R2, PT, PT, -R2, RZ, RZ ;  /* 0x000000ff02027210 */ /* 0x000fce0007ffe1ff */
[----:B------:R-:W2:Y:S02]  /*02d0*/  LDC.64 R8, c[0x0][0x388] ;  /* 0x0000e200ff087b82 */ /* 0x000ea40000000a00 */
.L_x_2:
[----:B--2---:R-:W-:-:S04]  /*02e0*/  IMAD.WIDE R12, R3, 0x4, R8 ;  /* 0x00000004030c7825 */ /* 0x004fc800078e0208 */
[C---:B-1----:R-:W-:Y:S02]  /*02f0*/  IMAD.WIDE R14, R3.reuse, 0x4, R6 ;  /* 0x00000004030e7825 */ /* 0x042fe400078e0206 */
[----:B------:R-:W2:Y:S04]  /*0300*/  LDG.E R13, desc[UR4][R12.64] ;  /* 0x000000040c0d7981 */ /* 0x000ea8000c1e1900 */
[----:B------:R-:W2:Y:S01]  /*0310*/  LDG.E R14, desc[UR4][R14.64] ;  /* 0x000000040e0e7981 */ /* 0x000ea2000c1e1900 */
[----:B0--3--:R-:W-:Y:S01]  /*0320*/  IMAD.WIDE R10, R3, 0x4, R4 ;  /* 0x00000004030a7825 */ /* 0x009fe200078e0204 */
[----:B------:R-:W-:Y:S02]  /*0330*/  IADD3 R2, PT, PT, R2, 0x1, RZ ;  /* 0x0000000102027810 */ /* 0x000fe40007ffe0ff */
[----:B------:R-:W-:-:S02]  /*0340*/  IADD3 R3, PT, PT, R0, R3, RZ ;  /* 0x0000000300037210 */ /* 0x000fc40007ffe0ff */
[----:B------:R-:W-:Y:S01]  /*0350*/  ISETP.NE.AND P0, PT, R2, RZ, PT ;  /* 0x000000ff0200720c */ /* 0x000fe20003f05270 */
[----:B--2---:R-:W-:-:S05]  /*0360*/  FADD R17, R14, R13 ;  /* 0x0000000d0e117221 */ /* 0x004fca0000000000 */
[----:B------:R3:W-:Y:S07]  /*0370*/  STG.E desc[UR4][R10.64], R17 ;  /* 0x000000110a007986 */ /* 0x0007ee000c101904 */
[----:B------:R-:W-:Y:S05]  /*0380*/  @P0 BRA `(.L_x_2) ;  /* 0xfffffffc00d40947 */ /* 0x000fea000383ffff */
.L_x_1:
[----:B------:R-:W-:Y:S05]  /*0390*/  BSYNC.RECONVERGENT B0 ;  /* 0x0000000000007941 */ /* 0x000fea0003800200 */
.L_x_0:
[----:B------:R-:W-:Y:S05]  /*03a0*/  @!P1 EXIT ;  /* 0x000000000000994d */ /* 0x000fea0003800000 */
.L_x_3:
[----:B------:R-:W3:Y:S08]  /*03b0*/  LDC.64 R4, c[0x0][0x380] ;  /* 0x0000e000ff047b82 */ /* 0x000ef00000000a00 */
[----:B------:R-:W0:Y:S01]  /*03c0*/  LDC.64 R6, c[0x0][0x388] ;  /* 0x0000e200ff067b82 */ /* 0x000e220000000a00 */
[----:B---3--:R-:W-:-:S07]  /*03d0*/  IMAD.WIDE R10, R3, 0x4, R4 ;  /* 0x00000004030a7825 */ /* 0x008fce00078e0204 */
[----:B------:R-:W1:Y:S01]  /*03e0*/  LDC.64 R4, c[0x0][0x390] ;  /* 0x0000e400ff047b82 */ /* 0x000e620000000a00 */
[----:B--2---:R-:W2:Y:S01]  /*03f0*/  LDG.E R2, desc[UR4][R10.64] ;  /* 0x000000040a027981 */ /* 0x004ea2000c1e1900 */
[----:B0-----:R-:W-:-:S05]  /*0400*/  IMAD.WIDE R12, R3, 0x4, R6 ;  /* 0x00000004030c7825 */ /* 0x001fca00078e0206 */
[----:B------:R-:W2:Y:S01]  /*0410*/  LDG.E R7, desc[UR4][R12.64] ;  /* 0x000000040c077981 */ /* 0x000ea2000c1e1900 */
[----:B-1----:R-:W-:-:S04]  /*0420*/  IMAD.WIDE R16, R3, 0x4, R4 ;  /* 0x0000000403107825 */ /* 0x002fc800078e0204 */
[----:B------:R-:W-:-:S04]  /*0430*/  IMAD.WIDE R4, R0, 0x4, R10 ;  /* 0x0000000400047825 */ /* 0x000fc800078e020a */
[----:B--2---:R-:W-:Y:S01]  /*0440*/  FADD R19, R2, R7 ;  /* 0x0000000702137221 */ /* 0x004fe20000000000 */
[----:B------:R-:W-:-:S04]  /*0450*/  IMAD.WIDE R6, R0, 0x4, R12 ;  /* 0x0000000400067825 */ /* 0x000fc800078e020c */
[----:B------:R0:W-:Y:S04]  /*0460*/  STG.E desc[UR4][R16.64], R19 ;  /* 0x0000001310007986 */ /* 0x0001e8000c101904 */
[----:B------:R-:W2:Y:S04]  /*0470*/  LDG.E R2, desc[UR4][R4.64] ;  /* 0x0000000404027981 */ /* 0x000ea8000c1e1900 */
[----:B------:R-:W2:Y:S01]  /*0480*/  LDG.E R15, desc[UR4][R6.64] ;  /* 0x00000004060f7981 */ /* 0x000ea2000c1e1900 */
[----:B------:R-:W-:-:S04]  /*0490*/  IMAD.WIDE R8, R0, 0x4, R16 ;  /* 0x0000000400087825 */ /* 0x000fc800078e0210 */
[----:B------:R-:W-:-:S04]  /*04a0*/  IMAD.WIDE R10, R0, 0x4, R4 ;  /* 0x00000004000a7825 */ /* 0x000fc800078e0204 */
[----:B------:R-:W-:-:S04]  /*04b0*/  IMAD.WIDE R12, R0, 0x4, R6 ;  /* 0x00000004000c7825 */ /* 0x000fc800078e0206 */
[----:B--2---:R-:W-:-:S05]  /*04c0*/  FADD R21, R2, R15 ;  /* 0x0000000f02157221 */ /* 0x004fca0000000000 */
        /* <DEDUP_REMOVED lines=8> */
[----:B------:R-:W1:Y:S04]  /*0550*/  LDG.E R4, desc[UR4][R4.64] ;  /* 0x0000000404047981 */ /* 0x000e68000c1e1900 */
[----:B------:R-:W1:Y:S01]  /*0560*/  LDG.E R7, desc[UR4][R6.64] ;  /* 0x0000000406077981 */ /* 0x000e62000c1e1900 */
[C---:B0-----:R-:W-:Y:S01]  /*0570*/  IMAD.WIDE R16, R0.reuse, 0x4, R14 ;  /* 0x0000000400107825 */ /* 0x041fe200078e020e */
[----:B------:R-:W-:-:S04]  /*0580*/  LEA R3, R0, R3, 0x2 ;  /* 0x0000000300037211 */ /* 0x000fc800078e10ff */
[----:B------:R-:W-:Y:S01]  /*0590*/  ISETP.GE.AND P0, PT, R3, UR6, PT ;  /* 0x0000000603007c0c */ /* 0x000fe2000bf06270 */
[----:B-1----:R-:W-:-:S05]  /*05a0*/  FADD R9, R4, R7 ;  /* 0x0000000704097221 */ /* 0x002fca0000000000 */
[----:B------:R2:W-:Y:S07]  /*05b0*/  STG.E desc[UR4][R16.64], R9 ;  /* 0x0000000910007986 */ /* 0x0005ee000c101904 */
[----:B------:R-:W-:Y:S05]  /*05c0*/  @!P0 BRA `(.L_x_3) ;  /* 0xfffffffc00788947 */ /* 0x000fea000383ffff */
[----:B------:R-:W-:Y:S05]  /*05d0*/  EXIT ;  /* 0x000000000000794d */ /* 0x000fea0003800000 */
.L_x_4:
[----:B------:R-:W-:-:S00]  /*05e0*/  BRA `(.L_x_4) ;  /* 0xfffffffc00fc7947 */ /* 0x000fc0000383ffff */
[----:B------:R-:W-:-:S00]  /*05f0*/  NOP ;  /* 0x0000000000007918 */ /* 0x000fc00000000000 */
        /* <DEDUP_REMOVED lines=8> */
.L_x_5:


//--------------------- .nv.shared.reserved.0     --------------------------
	.section	.nv.shared.reserved.0,"aw",@nobits
	.weak		__nv_reservedSMEM_offset_0_alias
	.size		__nv_reservedSMEM_offset_0_alias, 0, 64
	.other		__nv_reservedSMEM_offset_0_alias,@"STO_CUDA_RESERVED_SHARED STV_DEFAULT"
__nv_reservedSMEM_offset_0_alias:
	.zero		0
	.zero		64


//--------------------- .nv.constant0._Z9vectorAddPfS_S_i --------------------------
	.section	.nv.constant0._Z9vectorAddPfS_S_i,"a",@progbits
	.sectionflags	@""
	.align	4
.nv.constant0._Z9vectorAddPfS_S_i:
	.zero		924


//--------------------- SYMBOLS --------------------------

	.type		.nv.reservedSmem.offset0,@object
	.size		.nv.reservedSmem.offset0,0x4
